//
// Generated by NVIDIA NVVM Compiler
//
// Compiler Build ID: CL-36424714
// Cuda compilation tools, release 13.0, V13.0.88
// Based on NVVM 20.0.0
//

.version 9.0
.target sm_100
.address_size 64

	// .globl	_Z15updateParticlesP8Particleifff

.visible .entry _Z15updateParticlesP8Particleifff(
	.param .u64 .ptr .align 1 _Z15updateParticlesP8Particleifff_param_0,
	.param .u32 _Z15updateParticlesP8Particleifff_param_1,
	.param .f32 _Z15updateParticlesP8Particleifff_param_2,
	.param .f32 _Z15updateParticlesP8Particleifff_param_3,
	.param .f32 _Z15updateParticlesP8Particleifff_param_4
)
{
	.reg .pred 	%p<3>;
	.reg .b32 	%r<7>;
	.reg .b32 	%f<16>;
	.reg .b64 	%rd<5>;

	ld.param.u64 	%rd2, [_Z15updateParticlesP8Particleifff_param_0];
	ld.param.u32 	%r2, [_Z15updateParticlesP8Particleifff_param_1];
	ld.param.f32 	%f2, [_Z15updateParticlesP8Particleifff_param_2];
	ld.param.f32 	%f3, [_Z15updateParticlesP8Particleifff_param_3];
	ld.param.f32 	%f4, [_Z15updateParticlesP8Particleifff_param_4];
	mov.u32 	%r3, %ctaid.x;
	mov.u32 	%r4, %ntid.x;
	mov.u32 	%r5, %tid.x;
	mad.lo.s32 	%r1, %r3, %r4, %r5;
	setp.ge.s32 	%p1, %r1, %r2;
	@%p1 bra 	$L__BB0_3;
	cvta.to.global.u64 	%rd3, %rd2;
	mul.wide.s32 	%rd4, %r1, 24;
	add.s64 	%rd1, %rd3, %rd4;
	ld.global.f32 	%f5, [%rd1+16];
	fma.rn.f32 	%f1, %f2, %f3, %f5;
	st.global.f32 	[%rd1+16], %f1;
	ld.global.f32 	%f6, [%rd1+12];
	ld.global.f32 	%f7, [%rd1];
	fma.rn.f32 	%f8, %f2, %f6, %f7;
	st.global.f32 	[%rd1], %f8;
	ld.global.f32 	%f9, [%rd1+4];
	fma.rn.f32 	%f10, %f2, %f1, %f9;
	st.global.f32 	[%rd1+4], %f10;
	ld.global.f32 	%f11, [%rd1+20];
	ld.global.f32 	%f12, [%rd1+8];
	fma.rn.f32 	%f13, %f2, %f11, %f12;
	st.global.f32 	[%rd1+8], %f13;
	setp.geu.f32 	%p2, %f10, 0f00000000;
	@%p2 bra 	$L__BB0_3;
	mov.b32 	%r6, 0;
	st.global.u32 	[%rd1+4], %r6;
	neg.f32 	%f14, %f4;
	mul.f32 	%f15, %f1, %f14;
	st.global.f32 	[%rd1+16], %f15;
$L__BB0_3:
	ret;

}


// ===== COMPILED SASS (sm_100) =====

	.target	sm_100

	.elftype	@"ET_EXEC"


//--------------------- .note.nv.tkinfo           --------------------------
	.section	.note.nv.tkinfo,"",@"SHT_NOTE"
	.sectionflags	@"SHF_NOTE_NV_TKINFO"
	.tkinfo
        /*0018*/ 	.word	0x00000002
        /*0030*/ 	.string	""
        /*0030*/ 	.string	"ptxas"
        /*0030*/ 	.string	"Cuda compilation tools, release 13.0, V13.0.88"
        /*0030*/ 	.string	"Build cuda_13.0.r13.0/compiler.36424714_0"
        /*0030*/ 	.string	"-arch sm_100 -m 64 "



//--------------------- .note.nv.cuinfo           --------------------------
	.section	.note.nv.cuinfo,"",@"SHT_NOTE"
	.sectionflags	@"SHF_NOTE_NV_CUINFO"
        /*0018*/ 	.short	0x0002
        /*001a*/ 	.short	0x0064
        /*001c*/ 	.short	0x0082
	.zero		2


//--------------------- .nv.info                  --------------------------
	.section	.nv.info,"",@"SHT_CUDA_INFO"
	.align	4


	//----- nvinfo : EIATTR_REGCOUNT
	.align		4
        /*0000*/ 	.byte	0x04, 0x2f
        /*0002*/ 	.short	(.L_1 - .L_0)
	.align		4
.L_0:
        /*0004*/ 	.word	index@(_Z15updateParticlesP8Particleifff)
        /*0008*/ 	.word	0x0000000e


	//----- nvinfo : EIATTR_FRAME_SIZE
	.align		4
.L_1:
        /*000c*/ 	.byte	0x04, 0x11
        /*000e*/ 	.short	(.L_3 - .L_2)
	.align		4
.L_2:
        /*0010*/ 	.word	index@(_Z15updateParticlesP8Particleifff)
        /*0014*/ 	.word	0x00000000


	//----- nvinfo : EIATTR_MIN_STACK_SIZE
	.align		4
.L_3:
        /*0018*/ 	.byte	0x04, 0x12
        /*001a*/ 	.short	(.L_5 - .L_4)
	.align		4
.L_4:
        /*001c*/ 	.word	index@(_Z15updateParticlesP8Particleifff)
        /*0020*/ 	.word	0x00000000
.L_5:


//--------------------- .nv.compat                --------------------------
	.section	.nv.compat,"",@"SHT_CUDA_COMPAT_INFO"
	.align	4
        /*0000*/ 	.byte	0x02, 0x09, 0x00, 0x00, 0x02, 0x02, 0x01, 0x00, 0x02, 0x05, 0x05, 0x00, 0x03, 0x07, 0x01, 0x01
        /*0010*/ 	.byte	0x02, 0x03, 0x00, 0x00, 0x02, 0x06, 0x01, 0x00, 0x04, 0x0b, 0x08, 0x00, 0x09, 0x00, 0x00, 0x00
        /*0020*/ 	.byte	0x00, 0x00, 0x00, 0x00


//--------------------- .nv.info._Z15updateParticlesP8Particleifff --------------------------
	.section	.nv.info._Z15updateParticlesP8Particleifff,"",@"SHT_CUDA_INFO"
	.sectionflags	@""
	.align	4


	//----- nvinfo : EIATTR_CUDA_API_VERSION
	.align		4
        /*0000*/ 	.byte	0x04, 0x37
        /*0002*/ 	.short	(.L_7 - .L_6)
.L_6:
        /*0004*/ 	.word	0x00000082


	//----- nvinfo : EIATTR_KPARAM_INFO
	.align		4
.L_7:
        /*0008*/ 	.byte	0x04, 0x17
        /*000a*/ 	.short	(.L_9 - .L_8)
.L_8:
        /*000c*/ 	.word	0x00000000
        /*0010*/ 	.short	0x0004
        /*0012*/ 	.short	0x0014
        /*0014*/ 	.byte	0x00, 0xf0, 0x11, 0x00


	//----- nvinfo : EIATTR_KPARAM_INFO
	.align		4
.L_9:
        /*0018*/ 	.byte	0x04, 0x17
        /*001a*/ 	.short	(.L_11 - .L_10)
.L_10:
        /*001c*/ 	.word	0x00000000
        /*0020*/ 	.short	0x0003
        /*0022*/ 	.short	0x0010
        /*0024*/ 	.byte	0x00, 0xf0, 0x11, 0x00


	//----- nvinfo : EIATTR_KPARAM_INFO
	.align		4
.L_11:
        /*0028*/ 	.byte	0x04, 0x17
        /*002a*/ 	.short	(.L_13 - .L_12)
.L_12:
        /*002c*/ 	.word	0x00000000
        /*0030*/ 	.short	0x0002
        /*0032*/ 	.short	0x000c
        /*0034*/ 	.byte	0x00, 0xf0, 0x11, 0x00


	//----- nvinfo : EIATTR_KPARAM_INFO
	.align		4
.L_13:
        /*0038*/ 	.byte	0x04, 0x17
        /*003a*/ 	.short	(.L_15 - .L_14)
.L_14:
        /*003c*/ 	.word	0x00000000
        /*0040*/ 	.short	0x0001
        /*0042*/ 	.short	0x0008
        /*0044*/ 	.byte	0x00, 0xf0, 0x11, 0x00


	//----- nvinfo : EIATTR_KPARAM_INFO
	.align		4
.L_15:
        /*0048*/ 	.byte	0x04, 0x17
        /*004a*/ 	.short	(.L_17 - .L_16)
.L_16:
        /*004c*/ 	.word	0x00000000
        /*0050*/ 	.short	0x0000
        /*0052*/ 	.short	0x0000
        /*0054*/ 	.byte	0x00, 0xf5, 0x21, 0x00


	//----- nvinfo : EIATTR_SPARSE_MMA_MASK
	.align		4
.L_17:
        /*0058*/ 	.byte	0x03, 0x50
        /*005a*/ 	.short	0x0000


	//----- nvinfo : EIATTR_MAXREG_COUNT
	.align		4
        /*005c*/ 	.byte	0x03, 0x1b
        /*005e*/ 	.short	0x00ff


	//----- nvinfo : EIATTR_MERCURY_ISA_VERSION
	.align		4
        /*0060*/ 	.byte	0x03, 0x5f
        /*0062*/ 	.short	0x0101


	//----- nvinfo : EIATTR_VRC_CTA_INIT_COUNT
	.align		4
        /*0064*/ 	.byte	0x02, 0x4a
	.zero		1
	.zero		1


	//----- nvinfo : EIATTR_EXIT_INSTR_OFFSETS
	.align		4
        /*0068*/ 	.byte	0x04, 0x1c
        /*006a*/ 	.short	(.L_19 - .L_18)


	//   ....[0]....
.L_18:
        /*006c*/ 	.word	0x00000070


	//   ....[1]....
        /*0070*/ 	.word	0x000001c0


	//   ....[2]....
        /*0074*/ 	.word	0x00000210


	//----- nvinfo : EIATTR_CBANK_PARAM_SIZE
	.align		4
.L_19:
        /*0078*/ 	.byte	0x03, 0x19
        /*007a*/ 	.short	0x0018


	//----- nvinfo : EIATTR_PARAM_CBANK
	.align		4
        /*007c*/ 	.byte	0x04, 0x0a
        /*007e*/ 	.short	(.L_21 - .L_20)
	.align		4
.L_20:
        /*0080*/ 	.word	index@(.nv.constant0._Z15updateParticlesP8Particleifff)
        /*0084*/ 	.short	0x0380
        /*0086*/ 	.short	0x0018


	//----- nvinfo : EIATTR_SW_WAR
	.align		4
.L_21:
        /*0088*/ 	.byte	0x04, 0x36
        /*008a*/ 	.short	(.L_23 - .L_22)
.L_22:
        /*008c*/ 	.word	0x00000008
.L_23:


//--------------------- .nv.callgraph             --------------------------
	.section	.nv.callgraph,"",@"SHT_CUDA_CALLGRAPH"
	.align	4
	.sectionentsize	8
	.align		4
        /*0000*/ 	.word	0x00000000
	.align		4
        /*0004*/ 	.word	0xffffffff
	.align		4
        /*0008*/ 	.word	0x00000000
	.align		4
        /*000c*/ 	.word	0xfffffffe
	.align		4
        /*0010*/ 	.word	0x00000000
	.align		4
        /*0014*/ 	.word	0xfffffffd
	.align		4
        /*0018*/ 	.word	0x00000000
	.align		4
        /*001c*/ 	.word	0xfffffffc


//--------------------- .text._Z15updateParticlesP8Particleifff --------------------------
	.section	.text._Z15updateParticlesP8Particleifff,"ax",@progbits
	.align	128
        .global         _Z15updateParticlesP8Particleifff
        .type           _Z15updateParticlesP8Particleifff,@function
        .size           _Z15updateParticlesP8Particleifff,(.L_x_1 - _Z15updateParticlesP8Particleifff)
        .other          _Z15updateParticlesP8Particleifff,@"STO_CUDA_ENTRY STV_DEFAULT"
_Z15updateParticlesP8Particleifff:
.text._Z15updateParticlesP8Particleifff:
[----:B------:R-:W-:Y:S01]  /*0000*/  LDC R1, c[0x0][0x37c] ;  /* 0x0000df00ff017b82 */ /* 0x000fe20000000800 */
[----:B------:R-:W0:Y:S07]  /*0010*/  S2R R0, SR_TID.X ;  /* 0x0000000000007919 */ /* 0x000e2e0000002100 */
[----:B------:R-:W0:Y:S01]  /*0020*/  S2UR UR4, SR_CTAID.X ;  /* 0x00000000000479c3 */ /* 0x000e220000002500 */
[----:B------:R-:W1:Y:S07]  /*0030*/  LDCU UR5, c[0x0][0x388] ;  /* 0x00007100ff0577ac */ /* 0x000e6e0008000800 */
[----:B------:R-:W0:Y:S02]  /*0040*/  LDC R5, c[0x0][0x360] ;  /* 0x0000d800ff057b82 */ /* 0x000e240000000800 */
[----:B0-----:R-:W-:-:S05]  /*0050*/  IMAD R5, R5, UR4, R0 ;  /* 0x0000000405057c24 */ /* 0x001fca000f8e0200 */
[----:B-1----:R-:W-:-:S13]  /*0060*/  ISETP.GE.AND P0, PT, R5, UR5, PT ;  /* 0x0000000505007c0c */ /* 0x002fda000bf06270 */
[----:B------:R-:W-:Y:S05]  /*0070*/  @P0 EXIT ;  /* 0x000000000000094d */ /* 0x000fea0003800000 */
[----:B------:R-:W0:Y:S01]  /*0080*/  LDC.64 R2, c[0x0][0x380] ;  /* 0x0000e000ff027b82 */ /* 0x000e220000000a00 */
[----:B------:R-:W1:Y:S01]  /*0090*/  LDCU.64 UR4, c[0x0][0x358] ;  /* 0x00006b00ff0477ac */ /* 0x000e620008000a00 */
[----:B------:R-:W2:Y:S01]  /*00a0*/  LDCU UR6, c[0x0][0x38c] ;  /* 0x00007180ff0677ac */ /* 0x000ea20008000800 */
[----:B0-----:R-:W-:-:S05]  /*00b0*/  IMAD.WIDE R2, R5, 0x18, R2 ;  /* 0x0000001805027825 */ /* 0x001fca00078e0202 */
[----:B------:R-:W2:Y:S01]  /*00c0*/  LDC R5, c[0x0][0x390] ;  /* 0x0000e400ff057b82 */ /* 0x000ea20000000800 */
[----:B-1----:R-:W2:Y:S04]  /*00d0*/  LDG.E R0, desc[UR4][R2.64+0x10] ;  /* 0x0000100402007981 */ /* 0x002ea8000c1e1900 */
[----:B------:R-:W3:Y:S04]  /*00e0*/  LDG.E R6, desc[UR4][R2.64+0x4] ;  /* 0x0000040402067981 */ /* 0x000ee8000c1e1900 */
[----:B------:R-:W4:Y:S04]  /*00f0*/  LDG.E R4, desc[UR4][R2.64+0xc] ;  /* 0x00000c0402047981 */ /* 0x000f28000c1e1900 */
[----:B------:R-:W4:Y:S04]  /*0100*/  LDG.E R7, desc[UR4][R2.64] ;  /* 0x0000000402077981 */ /* 0x000f28000c1e1900 */
[----:B------:R-:W5:Y:S04]  /*0110*/  LDG.E R8, desc[UR4][R2.64+0x14] ;  /* 0x0000140402087981 */ /* 0x000f68000c1e1900 */
[----:B------:R-:W5:Y:S01]  /*0120*/  LDG.E R11, desc[UR4][R2.64+0x8] ;  /* 0x00000804020b7981 */ /* 0x000f62000c1e1900 */
[----:B--2---:R-:W-:-:S04]  /*0130*/  FFMA R5, R5, UR6, R0 ;  /* 0x0000000605057c23 */ /* 0x004fc80008000000 */
[----:B---3--:R-:W-:Y:S01]  /*0140*/  FFMA R9, R5, UR6, R6 ;  /* 0x0000000605097c23 */ /* 0x008fe20008000006 */
[----:B------:R0:W-:Y:S04]  /*0150*/  STG.E desc[UR4][R2.64+0x10], R5 ;  /* 0x0000100502007986 */ /* 0x0001e8000c101904 */
[----:B------:R-:W-:Y:S01]  /*0160*/  FSETP.GEU.AND P0, PT, R9, RZ, PT ;  /* 0x000000ff0900720b */ /* 0x000fe20003f0e000 */
[----:B------:R0:W-:Y:S01]  /*0170*/  STG.E desc[UR4][R2.64+0x4], R9 ;  /* 0x0000040902007986 */ /* 0x0001e2000c101904 */
[----:B----4-:R-:W-:-:S05]  /*0180*/  FFMA R7, R4, UR6, R7 ;  /* 0x0000000604077c23 */ /* 0x010fca0008000007 */
[----:B------:R0:W-:Y:S01]  /*0190*/  STG.E desc[UR4][R2.64], R7 ;  /* 0x0000000702007986 */ /* 0x0001e2000c101904 */
[----:B-----5:R-:W-:-:S05]  /*01a0*/  FFMA R11, R8, UR6, R11 ;  /* 0x00000006080b7c23 */ /* 0x020fca000800000b */
[----:B------:R0:W-:Y:S01]  /*01b0*/  STG.E desc[UR4][R2.64+0x8], R11 ;  /* 0x0000080b02007986 */ /* 0x0001e2000c101904 */
[----:B------:R-:W-:Y:S05]  /*01c0*/  @P0 EXIT ;  /* 0x000000000000094d */ /* 0x000fea0003800000 */
[----:B------:R-:W0:Y:S01]  /*01d0*/  LDCU UR6, c[0x0][0x394] ;  /* 0x00007280ff0677ac */ /* 0x000e220008000800 */
[----:B------:R-:W-:Y:S01]  /*01e0*/  STG.E desc[UR4][R2.64+0x4], RZ ;  /* 0x000004ff02007986 */ /* 0x000fe2000c101904 */
[----:B0-----:R-:W-:-:S05]  /*01f0*/  FMUL R5, R5, -UR6 ;  /* 0x8000000605057c20 */ /* 0x001fca0008400000 */
[----:B------:R-:W-:Y:S01]  /*0200*/  STG.E desc[UR4][R2.64+0x10], R5 ;  /* 0x0000100502007986 */ /* 0x000fe2000c101904 */
[----:B------:R-:W-:Y:S05]  /*0210*/  EXIT ;  /* 0x000000000000794d */ /* 0x000fea0003800000 */
.L_x_0:
[----:B------:R-:W-:-:S00]  /*0220*/  BRA `(.L_x_0) ;  /* 0xfffffffc00fc7947 */ /* 0x000fc0000383ffff */
[----:B------:R-:W-:-:S00]  /*0230*/  NOP ;  /* 0x0000000000007918 */ /* 0x000fc00000000000 */
        /* <DEDUP_REMOVED lines=12> */
.L_x_1:


//--------------------- .nv.shared.reserved.0     --------------------------
	.section	.nv.shared.reserved.0,"aw",@nobits
	.weak		__nv_reservedSMEM_offset_0_alias
	.size		__nv_reservedSMEM_offset_0_alias, 0, 64
	.other		__nv_reservedSMEM_offset_0_alias,@"STO_CUDA_RESERVED_SHARED STV_DEFAULT"
__nv_reservedSMEM_offset_0_alias:
	.zero		0
	.zero		64


//--------------------- .nv.constant0._Z15updateParticlesP8Particleifff --------------------------
	.section	.nv.constant0._Z15updateParticlesP8Particleifff,"a",@progbits
	.sectionflags	@""
	.align	4
.nv.constant0._Z15updateParticlesP8Particleifff:
	.zero		920


//--------------------- SYMBOLS --------------------------

	.type		.nv.reservedSmem.offset0,@object
	.size		.nv.reservedSmem.offset0,0x4
